	.headerflags	@"EF_CUDA_TEXMODE_UNIFIED EF_CUDA_64BIT_ADDRESS EF_CUDA_ACCELERATORS EF_CUDA_SM90 EF_CUDA_VIRTUAL_SM(EF_CUDA_SM90)"
	.elftype	@"ET_EXEC"


//--------------------- .nv.info                  --------------------------
	.section	.nv.info,"",@"SHT_CUDA_INFO"
	.align	4


	//----- nvinfo : EIATTR_REGCOUNT
	.align		4
        /*0000*/ 	.byte	0x04, 0x2f
        /*0002*/ 	.short	(.L_3 - .L_2)
	.align		4
.L_2:
        /*0004*/ 	.word	index@(triton_poi_fused__native_batch_norm_legit_no_training_add_div_hardtanh_mul_50)
        /*0008*/ 	.word	0x00000020


	//----- nvinfo : EIATTR_MIN_STACK_SIZE
	.align		4
.L_3:
        /*000c*/ 	.byte	0x04, 0x12
        /*000e*/ 	.short	(.L_5 - .L_4)
	.align		4
.L_4:
        /*0010*/ 	.word	index@(triton_poi_fused__native_batch_norm_legit_no_training_add_div_hardtanh_mul_50)
        /*0014*/ 	.word	0x00000000


	//----- nvinfo : EIATTR_FRAME_SIZE
	.align		4
.L_5:
        /*0018*/ 	.byte	0x04, 0x11
        /*001a*/ 	.short	(.L_7 - .L_6)
	.align		4
.L_6:
        /*001c*/ 	.word	index@(triton_poi_fused__native_batch_norm_legit_no_training_add_div_hardtanh_mul_50)
        /*0020*/ 	.word	0x00000000


	//----- nvinfo : EIATTR_MIN_STACK_SIZE
	.align		4
.L_7:
        /*0024*/ 	.byte	0x04, 0x12
        /*0026*/ 	.short	(.L_9 - .L_8)
	.align		4
.L_8:
        /*0028*/ 	.word	index@(triton_poi_fused__native_batch_norm_legit_no_training_add_div_hardtanh_mul_50)
        /*002c*/ 	.word	0x00000000
.L_9:


//--------------------- .nv.info.triton_poi_fused__native_batch_norm_legit_no_training_add_div_hardtanh_mul_50 --------------------------
	.section	.nv.info.triton_poi_fused__native_batch_norm_legit_no_training_add_div_hardtanh_mul_50,"",@"SHT_CUDA_INFO"
	.sectionflags	@""
	.align	4


	//----- nvinfo : EIATTR_CUDA_API_VERSION
	.align		4
        /*0000*/ 	.byte	0x04, 0x37
        /*0002*/ 	.short	(.L_11 - .L_10)
.L_10:
        /*0004*/ 	.word	0x0000007c


	//----- nvinfo : EIATTR_KPARAM_INFO
	.align		4
.L_11:
        /*0008*/ 	.byte	0x04, 0x17
        /*000a*/ 	.short	(.L_13 - .L_12)
.L_12:
        /*000c*/ 	.word	0x00000000
        /*0010*/ 	.short	0x0007
        /*0012*/ 	.short	0x0034
        /*0014*/ 	.byte	0x00, 0xf0, 0x11, 0x00


	//----- nvinfo : EIATTR_KPARAM_INFO
	.align		4
.L_13:
        /*0018*/ 	.byte	0x04, 0x17
        /*001a*/ 	.short	(.L_15 - .L_14)
.L_14:
        /*001c*/ 	.word	0x00000000
        /*0020*/ 	.short	0x0006
        /*0022*/ 	.short	0x0030
        /*0024*/ 	.byte	0x00, 0xf0, 0x11, 0x00


	//----- nvinfo : EIATTR_KPARAM_INFO
	.align		4
.L_15:
        /*0028*/ 	.byte	0x04, 0x17
        /*002a*/ 	.short	(.L_17 - .L_16)
.L_16:
        /*002c*/ 	.word	0x00000000
        /*0030*/ 	.short	0x0005
        /*0032*/ 	.short	0x0028
        /*0034*/ 	.byte	0x00, 0xf4, 0x21, 0x00


	//----- nvinfo : EIATTR_KPARAM_INFO
	.align		4
.L_17:
        /*0038*/ 	.byte	0x04, 0x17
        /*003a*/ 	.short	(.L_19 - .L_18)
.L_18:
        /*003c*/ 	.word	0x00000000
        /*0040*/ 	.short	0x0004
        /*0042*/ 	.short	0x0020
        /*0044*/ 	.byte	0x00, 0xf4, 0x21, 0x00


	//----- nvinfo : EIATTR_KPARAM_INFO
	.align		4
.L_19:
        /*0048*/ 	.byte	0x04, 0x17
        /*004a*/ 	.short	(.L_21 - .L_20)
.L_20:
        /*004c*/ 	.word	0x00000000
        /*0050*/ 	.short	0x0003
        /*0052*/ 	.short	0x0018
        /*0054*/ 	.byte	0x00, 0xf4, 0x21, 0x00


	//----- nvinfo : EIATTR_KPARAM_INFO
	.align		4
.L_21:
        /*0058*/ 	.byte	0x04, 0x17
        /*005a*/ 	.short	(.L_23 - .L_22)
.L_22:
        /*005c*/ 	.word	0x00000000
        /*0060*/ 	.short	0x0002
        /*0062*/ 	.short	0x0010
        /*0064*/ 	.byte	0x00, 0xf4, 0x21, 0x00


	//----- nvinfo : EIATTR_KPARAM_INFO
	.align		4
.L_23:
        /*0068*/ 	.byte	0x04, 0x17
        /*006a*/ 	.short	(.L_25 - .L_24)
.L_24:
        /*006c*/ 	.word	0x00000000
        /*0070*/ 	.short	0x0001
        /*0072*/ 	.short	0x0008
        /*0074*/ 	.byte	0x00, 0xf4, 0x21, 0x00


	//----- nvinfo : EIATTR_KPARAM_INFO
	.align		4
.L_25:
        /*0078*/ 	.byte	0x04, 0x17
        /*007a*/ 	.short	(.L_27 - .L_26)
.L_26:
        /*007c*/ 	.word	0x00000000
        /*0080*/ 	.short	0x0000
        /*0082*/ 	.short	0x0000
        /*0084*/ 	.byte	0x00, 0xf4, 0x21, 0x00


	//----- nvinfo : EIATTR_SPARSE_MMA_MASK
	.align		4
.L_27:
        /*0088*/ 	.byte	0x03, 0x50
        /*008a*/ 	.short	0x0000


	//----- nvinfo : EIATTR_MAXREG_COUNT
	.align		4
        /*008c*/ 	.byte	0x03, 0x1b
        /*008e*/ 	.short	0x00ff


	//----- nvinfo : EIATTR_EXIT_INSTR_OFFSETS
	.align		4
        /*0090*/ 	.byte	0x04, 0x1c
        /*0092*/ 	.short	(.L_29 - .L_28)


	//   ....[0]....
.L_28:
        /*0094*/ 	.word	0x000015e0


	//   ....[1]....
        /*0098*/ 	.word	0x00001630


	//----- nvinfo : EIATTR_REQNTID
	.align		4
.L_29:
        /*009c*/ 	.byte	0x04, 0x10
        /*009e*/ 	.short	(.L_31 - .L_30)
.L_30:
        /*00a0*/ 	.word	0x00000100
        /*00a4*/ 	.word	0x00000001
        /*00a8*/ 	.word	0x00000001


	//----- nvinfo : EIATTR_CBANK_PARAM_SIZE
	.align		4
.L_31:
        /*00ac*/ 	.byte	0x03, 0x19
        /*00ae*/ 	.short	0x0038


	//----- nvinfo : EIATTR_PARAM_CBANK
	.align		4
        /*00b0*/ 	.byte	0x04, 0x0a
        /*00b2*/ 	.short	(.L_33 - .L_32)
	.align		4
.L_32:
        /*00b4*/ 	.word	index@(.nv.constant0.triton_poi_fused__native_batch_norm_legit_no_training_add_div_hardtanh_mul_50)
        /*00b8*/ 	.short	0x0210
        /*00ba*/ 	.short	0x0038


	//----- nvinfo : EIATTR_SW_WAR
	.align		4
.L_33:
        /*00bc*/ 	.byte	0x04, 0x36
        /*00be*/ 	.short	(.L_35 - .L_34)
.L_34:
        /*00c0*/ 	.word	0x00000008
.L_35:


//--------------------- .nv.callgraph             --------------------------
	.section	.nv.callgraph,"",@"SHT_CUDA_CALLGRAPH"
	.align	4
	.sectionentsize	8
	.align		4
        /*0000*/ 	.word	0x00000000
	.align		4
        /*0004*/ 	.word	0xffffffff
	.align		4
        /*0008*/ 	.word	0x00000000
	.align		4
        /*000c*/ 	.word	0xfffffffe
	.align		4
        /*0010*/ 	.word	0x00000000
	.align		4
        /*0014*/ 	.word	0xfffffffd
	.align		4
        /*0018*/ 	.word	0x00000000
	.align		4
        /*001c*/ 	.word	0xfffffffc


//--------------------- .nv.constant4             --------------------------
	.section	.nv.constant4,"a",@progbits
	.align	8
	.align		8
.nv.constant4:
        /*0000*/ 	.dword	_$_str
	.align		8
        /*0008*/ 	.dword	_$_str_$_2


//--------------------- .text.triton_poi_fused__native_batch_norm_legit_no_training_add_div_hardtanh_mul_50 --------------------------
	.section	.text.triton_poi_fused__native_batch_norm_legit_no_training_add_div_hardtanh_mul_50,"ax",@progbits
	.sectionflags	@"SHF_BARRIERS=1"
	.align	128
        .global         triton_poi_fused__native_batch_norm_legit_no_training_add_div_hardtanh_mul_50
        .type           triton_poi_fused__native_batch_norm_legit_no_training_add_div_hardtanh_mul_50,@function
        .size           triton_poi_fused__native_batch_norm_legit_no_training_add_div_hardtanh_mul_50,(.L_x_1 - triton_poi_fused__native_batch_norm_legit_no_training_add_div_hardtanh_mul_50)
        .other          triton_poi_fused__native_batch_norm_legit_no_training_add_div_hardtanh_mul_50,@"STO_CUDA_ENTRY STV_DEFAULT"
triton_poi_fused__native_batch_norm_legit_no_training_add_div_hardtanh_mul_50:
.text.triton_poi_fused__native_batch_norm_legit_no_training_add_div_hardtanh_mul_50:
[----:B------:R-:W0:Y:S01]  /*0000*/  LDC R1, c[0x0][0x28] ;  /* 0x00000a00ff017b82 */ /* 0x000e220000000800 */
[----:B------:R-:W1:Y:S07]  /*0010*/  S2R R2, SR_TID.X ;  /* 0x0000000000027919 */ /* 0x000e6e0000002100 */
[----:B------:R-:W2:Y:S01]  /*0020*/  LDC.64 R16, c[0x0][0x210] ;  /* 0x00008400ff107b82 */ /* 0x000ea20000000a00 */
[----:B------:R-:W-:Y:S01]  /*0030*/  ULDC.64 UR6, c[0x0][0x208] ;  /* 0x0000820000067ab9 */ /* 0x000fe20000000a00 */
[----:B------:R-:W3:Y:S01]  /*0040*/  S2R R20, SR_CTAID.Y ;  /* 0x0000000000147919 */ /* 0x000ee20000002600 */
[----:B------:R-:W4:Y:S01]  /*0050*/  S2R R0, SR_CTAID.X ;  /* 0x0000000000007919 */ /* 0x000f220000002500 */
[----:B-1----:R-:W-:Y:S01]  /*0060*/  IMAD.SHL.U32 R3, R2, 0x4, RZ ;  /* 0x0000000402037824 */ /* 0x002fe200078e00ff */
[----:B------:R-:W-:Y:S01]  /*0070*/  SHF.R.U32.HI R5, RZ, 0x6, R2 ;  /* 0x00000006ff057819 */ /* 0x000fe20000011602 */
[----:B---3--:R-:W-:-:S03]  /*0080*/  IMAD.SHL.U32 R20, R20, 0x10, RZ ;  /* 0x0000001014147824 */ /* 0x008fc600078e00ff */
[----:B------:R-:W-:Y:S02]  /*0090*/  LOP3.LUT R7, R3, 0xfc, RZ, 0xc0, !PT ;  /* 0x000000fc03077812 */ /* 0x000fe400078ec0ff */
[----:B------:R-:W-:Y:S02]  /*00a0*/  SGXT.U32 R5, R5, 0x2 ;  /* 0x000000020505781a */ /* 0x000fe40000000000 */
[----:B----4-:R-:W-:Y:S02]  /*00b0*/  PRMT R18, R7, 0x6540, R0 ;  /* 0x0000654007127816 */ /* 0x010fe40000000000 */
[----:B------:R-:W-:Y:S02]  /*00c0*/  CS2R R6, SRZ ;  /* 0x0000000000067805 */ /* 0x000fe4000001ff00 */
[----:B------:R-:W-:Y:S02]  /*00d0*/  LOP3.LUT R19, R20, R5, RZ, 0xfc, !PT ;  /* 0x0000000514137212 */ /* 0x000fe400078efcff */
[----:B------:R-:W-:-:S02]  /*00e0*/  CS2R R4, SRZ ;  /* 0x0000000000047805 */ /* 0x000fc4000001ff00 */
[----:B------:R-:W-:Y:S02]  /*00f0*/  ISETP.GE.AND P0, PT, R18, 0x400, PT ;  /* 0x000004001200780c */ /* 0x000fe40003f06270 */
[C---:B------:R-:W-:Y:S01]  /*0100*/  LOP3.LUT R9, R19.reuse, 0x4, RZ, 0xfc, !PT ;  /* 0x0000000413097812 */ /* 0x040fe200078efcff */
[C---:B------:R-:W-:Y:S01]  /*0110*/  IMAD R15, R19.reuse, 0x400, R18 ;  /* 0x00000400130f7824 */ /* 0x040fe200078e0212 */
[----:B------:R-:W-:Y:S02]  /*0120*/  ISETP.LT.AND P1, PT, R19, 0x10, !P0 ;  /* 0x000000101300780c */ /* 0x000fe40004721270 */
[----:B------:R-:W-:Y:S01]  /*0130*/  ISETP.LT.AND P2, PT, R9, 0x10, !P0 ;  /* 0x000000100900780c */ /* 0x000fe20004741270 */
[----:B--2---:R-:W-:-:S10]  /*0140*/  IMAD.WIDE R14, R15, 0x4, R16 ;  /* 0x000000040f0e7825 */ /* 0x004fd400078e0210 */
[----:B------:R1:W2:Y:S01]  /*0150*/  @P1 LDG.E.EL.128 R4, desc[UR6][R14.64] ;  /* 0x000000060e041981 */ /* 0x0002a2000c2e1d00 */
[----:B------:R-:W-:Y:S01]  /*0160*/  IMAD R25, R9, 0x400, R18 ;  /* 0x0000040009197824 */ /* 0x000fe200078e0212 */
[----:B------:R-:W-:Y:S02]  /*0170*/  CS2R R8, SRZ ;  /* 0x0000000000087805 */ /* 0x000fe4000001ff00 */
[----:B------:R-:W-:Y:S02]  /*0180*/  CS2R R10, SRZ ;  /* 0x00000000000a7805 */ /* 0x000fe4000001ff00 */
[----:B------:R-:W-:Y:S01]  /*0190*/  LOP3.LUT R13, R19, 0x8, RZ, 0xfc, !PT ;  /* 0x00000008130d7812 */ /* 0x000fe200078efcff */
[----:B------:R-:W-:-:S03]  /*01a0*/  IMAD.WIDE R24, R25, 0x4, R16 ;  /* 0x0000000419187825 */ /* 0x000fc600078e0210 */
[C---:B------:R-:W-:Y:S02]  /*01b0*/  ISETP.LT.AND P1, PT, R13.reuse, 0x10, !P0 ;  /* 0x000000100d00780c */ /* 0x040fe40004721270 */
[----:B------:R3:W4:Y:S01]  /*01c0*/  @P2 LDG.E.EL.128 R8, desc[UR6][R24.64] ;  /* 0x0000000618082981 */ /* 0x000722000c2e1d00 */
[----:B------:R-:W-:Y:S01]  /*01d0*/  IMAD R23, R13, 0x400, R18 ;  /* 0x000004000d177824 */ /* 0x000fe200078e0212 */
[----:B------:R-:W-:Y:S02]  /*01e0*/  CS2R R12, SRZ ;  /* 0x00000000000c7805 */ /* 0x000fe4000001ff00 */
[----:B-1----:R-:W-:Y:S02]  /*01f0*/  CS2R R14, SRZ ;  /* 0x00000000000e7805 */ /* 0x002fe4000001ff00 */
[----:B------:R-:W-:Y:S01]  /*0200*/  LOP3.LUT R19, R19, 0xc, RZ, 0xfc, !PT ;  /* 0x0000000c13137812 */ /* 0x000fe200078efcff */
[----:B------:R-:W-:-:S03]  /*0210*/  IMAD.WIDE R22, R23, 0x4, R16 ;  /* 0x0000000417167825 */ /* 0x000fc600078e0210 */
[C---:B------:R-:W-:Y:S01]  /*0220*/  ISETP.LT.AND P0, PT, R19.reuse, 0x10, !P0 ;  /* 0x000000101300780c */ /* 0x040fe20004701270 */
[----:B------:R-:W-:Y:S01]  /*0230*/  IMAD R21, R19, 0x400, R18 ;  /* 0x0000040013157824 */ /* 0x000fe200078e0212 */
[----:B------:R1:W5:Y:S01]  /*0240*/  @P1 LDG.E.EL.128 R12, desc[UR6][R22.64] ;  /* 0x00000006160c1981 */ /* 0x000362000c2e1d00 */
[----:B------:R-:W-:Y:S02]  /*0250*/  CS2R R18, SRZ ;  /* 0x0000000000127805 */ /* 0x000fe4000001ff00 */
[----:B---3--:R-:W-:Y:S01]  /*0260*/  IMAD.WIDE R24, R21, 0x4, R16 ;  /* 0x0000000415187825 */ /* 0x008fe200078e0210 */
[----:B------:R-:W-:-:S07]  /*0270*/  CS2R R16, SRZ ;  /* 0x0000000000107805 */ /* 0x000fce000001ff00 */
[----:B------:R3:W5:Y:S01]  /*0280*/  @P0 LDG.E.EL.128 R16, desc[UR6][R24.64] ;  /* 0x0000000618100981 */ /* 0x000762000c2e1d00 */
[----:B------:R-:W3:Y:S01]  /*0290*/  S2UR UR5, SR_CgaCtaId ;  /* 0x00000000000579c3 */ /* 0x000ee20000008800 */
[----:B------:R-:W-:Y:S01]  /*02a0*/  SHF.R.U32.HI R26, RZ, 0x8, R3 ;  /* 0x00000008ff1a7819 */ /* 0x000fe20000011603 */
[----:B------:R-:W-:Y:S01]  /*02b0*/  UMOV UR4, 0x400 ;  /* 0x0000040000047882 */ /* 0x000fe20000000000 */
[----:B-1----:R-:W-:Y:S02]  /*02c0*/  LOP3.LUT R22, R3, 0x3fc, RZ, 0xc0, !PT ;  /* 0x000003fc03167812 */ /* 0x002fe400078ec0ff */
[----:B------:R-:W-:-:S04]  /*02d0*/  SGXT.U32 R26, R26, 0x2 ;  /* 0x000000021a1a781a */ /* 0x000fc80000000000 */
[----:B------:R-:W-:Y:S01]  /*02e0*/  LOP3.LUT R23, R26, 0x3fc, R3, 0xf8, !PT ;  /* 0x000003fc1a177812 */ /* 0x000fe200078ef803 */
[----:B---3--:R-:W1:Y:S01]  /*02f0*/  LDC.64 R24, c[0x0][0x220] ;  /* 0x00008800ff187b82 */ /* 0x008e620000000a00 */
[----:B0-----:R-:W-:-:S06]  /*0300*/  UPRMT UR4, UR5, 0x654, UR4 ;  /* 0x0000065405047896 */ /* 0x001fcc0008000004 */
[----:B------:R-:W-:Y:S02]  /*0310*/  LEA R21, R26, UR4, 0x2 ;  /* 0x000000041a157c11 */ /* 0x000fe4000f8e10ff */
[----:B------:R-:W-:-:S03]  /*0320*/  LEA R23, R23, UR4, 0x2 ;  /* 0x0000000417177c11 */ /* 0x000fc6000f8e10ff */
[----:B------:R-:W-:Y:S01]  /*0330*/  IMAD R22, R22, 0x4, R21 ;  /* 0x0000000416167824 */ /* 0x000fe200078e0215 */
[----:B------:R-:W-:Y:S01]  /*0340*/  LOP3.LUT R21, R2, 0xff, RZ, 0xc0, !PT ;  /* 0x000000ff02157812 */ /* 0x000fe200078ec0ff */
[----:B--2---:R0:W-:Y:S04]  /*0350*/  STS [R23], R4 ;  /* 0x0000000417007388 */ /* 0x0041e80000000800 */
[----:B------:R-:W-:Y:S04]  /*0360*/  STS [R22+0x4], R5 ;  /* 0x0000040516007388 */ /* 0x000fe80000000800 */
[----:B------:R-:W-:Y:S01]  /*0370*/  STS [R22+0x8], R6 ;  /* 0x0000080616007388 */ /* 0x000fe20000000800 */
[----:B0-----:R-:W-:-:S03]  /*0380*/  LEA R4, R21, UR4, 0x2 ;  /* 0x0000000415047c11 */ /* 0x001fc6000f8e10ff */
[----:B------:R-:W-:Y:S01]  /*0390*/  STS [R22+0xc], R7 ;  /* 0x00000c0716007388 */ /* 0x000fe20000000800 */
[----:B------:R-:W-:Y:S06]  /*03a0*/  BAR.SYNC.DEFER_BLOCKING 0x0 ;  /* 0x0000000000007b1d */ /* 0x000fec0000010000 */
[----:B------:R-:W-:Y:S04]  /*03b0*/  LDS R6, [R4] ;  /* 0x0000000004067984 */ /* 0x000fe80000000800 */
[----:B------:R-:W-:Y:S04]  /*03c0*/  LDS R21, [R4+0x404] ;  /* 0x0004040004157984 */ /* 0x000fe80000000800 */
[----:B------:R-:W-:Y:S04]  /*03d0*/  LDS R5, [R4+0x808] ;  /* 0x0008080004057984 */ /* 0x000fe80000000800 */
[----:B------:R-:W-:Y:S01]  /*03e0*/  LDS R7, [R4+0xc0c] ;  /* 0x000c0c0004077984 */ /* 0x000fe20000000800 */
[----:B------:R-:W-:Y:S06]  /*03f0*/  BAR.SYNC.DEFER_BLOCKING 0x0 ;  /* 0x0000000000007b1d */ /* 0x000fec0000010000 */
[----:B----4-:R-:W-:Y:S04]  /*0400*/  STS [R23], R8 ;  /* 0x0000000817007388 */ /* 0x010fe80000000800 */
[----:B------:R-:W-:Y:S04]  /*0410*/  STS [R22+0x4], R9 ;  /* 0x0000040916007388 */ /* 0x000fe80000000800 */
[----:B------:R-:W-:Y:S04]  /*0420*/  STS [R22+0x8], R10 ;  /* 0x0000080a16007388 */ /* 0x000fe80000000800 */
[----:B------:R-:W-:Y:S01]  /*0430*/  STS [R22+0xc], R11 ;  /* 0x00000c0b16007388 */ /* 0x000fe20000000800 */
[----:B------:R-:W-:Y:S06]  /*0440*/  BAR.SYNC.DEFER_BLOCKING 0x0 ;  /* 0x0000000000007b1d */ /* 0x000fec0000010000 */
[----:B------:R-:W-:Y:S04]  /*0450*/  LDS R8, [R4] ;  /* 0x0000000004087984 */ /* 0x000fe80000000800 */
[----:B------:R-:W-:Y:S04]  /*0460*/  LDS R9, [R4+0x404] ;  /* 0x0004040004097984 */ /* 0x000fe80000000800 */
[----:B------:R-:W-:Y:S04]  /*0470*/  LDS R10, [R4+0x808] ;  /* 0x00080800040a7984 */ /* 0x000fe80000000800 */
[----:B------:R-:W-:Y:S01]  /*0480*/  LDS R11, [R4+0xc0c] ;  /* 0x000c0c00040b7984 */ /* 0x000fe20000000800 */
[----:B------:R-:W-:Y:S06]  /*0490*/  BAR.SYNC.DEFER_BLOCKING 0x0 ;  /* 0x0000000000007b1d */ /* 0x000fec0000010000 */
[----:B-----5:R0:W-:Y:S04]  /*04a0*/  STS [R23], R12 ;  /* 0x0000000c17007388 */ /* 0x0201e80000000800 */
[----:B------:R-:W-:Y:S04]  /*04b0*/  STS [R22+0x4], R13 ;  /* 0x0000040d16007388 */ /* 0x000fe80000000800 */
[----:B------:R-:W-:Y:S01]  /*04c0*/  STS [R22+0x8], R14 ;  /* 0x0000080e16007388 */ /* 0x000fe20000000800 */
[----:B0-----:R-:W-:-:S03]  /*04d0*/  PRMT R12, R2, 0x6540, R0 ;  /* 0x00006540020c7816 */ /* 0x001fc60000000000 */
[----:B------:R-:W-:Y:S01]  /*04e0*/  STS [R22+0xc], R15 ;  /* 0x00000c0f16007388 */ /* 0x000fe20000000800 */
[----:B------:R-:W-:Y:S01]  /*04f0*/  BAR.SYNC.DEFER_BLOCKING 0x0 ;  /* 0x0000000000007b1d */ /* 0x000fe20000010000 */
[C---:B------:R-:W-:Y:S01]  /*0500*/  ISETP.GE.AND P0, PT, R12.reuse, 0x400, PT ;  /* 0x000004000c00780c */ /* 0x040fe20003f06270 */
[----:B-1----:R-:W-:-:S04]  /*0510*/  IMAD.WIDE R24, R12, 0x4, R24 ;  /* 0x000000040c187825 */ /* 0x002fc800078e0218 */
[----:B------:R-:W-:Y:S04]  /*0520*/  LDS R26, [R4] ;  /* 0x00000000041a7984 */ /* 0x000fe80000000800 */
[----:B------:R-:W0:Y:S04]  /*0530*/  LDS R27, [R4+0x404] ;  /* 0x00040400041b7984 */ /* 0x000e280000000800 */
[----:B------:R-:W1:Y:S04]  /*0540*/  LDS R15, [R4+0x808] ;  /* 0x00080800040f7984 */ /* 0x000e680000000800 */
[----:B------:R-:W-:Y:S01]  /*0550*/  LDS R28, [R4+0xc0c] ;  /* 0x000c0c00041c7984 */ /* 0x000fe20000000800 */
[----:B------:R-:W-:Y:S06]  /*0560*/  BAR.SYNC.DEFER_BLOCKING 0x0 ;  /* 0x0000000000007b1d */ /* 0x000fec0000010000 */
[----:B------:R2:W-:Y:S04]  /*0570*/  STS [R23], R16 ;  /* 0x0000001017007388 */ /* 0x0005e80000000800 */
[----:B------:R3:W-:Y:S04]  /*0580*/  STS [R22+0x4], R17 ;  /* 0x0000041116007388 */ /* 0x0007e80000000800 */
[----:B------:R-:W-:Y:S01]  /*0590*/  STS [R22+0x8], R18 ;  /* 0x0000081216007388 */ /* 0x000fe20000000800 */
[----:B--2---:R-:W-:-:S03]  /*05a0*/  IMAD.MOV.U32 R23, RZ, RZ, RZ ;  /* 0x000000ffff177224 */ /* 0x004fc600078e00ff */
[----:B------:R2:W-:Y:S01]  /*05b0*/  STS [R22+0xc], R19 ;  /* 0x00000c1316007388 */ /* 0x0005e20000000800 */
[----:B------:R-:W-:Y:S01]  /*05c0*/  IMAD.MOV.U32 R14, RZ, RZ, RZ ;  /* 0x000000ffff0e7224 */ /* 0x000fe200078e00ff */
[----:B---3--:R-:W3:Y:S08]  /*05d0*/  LDC.64 R16, c[0x0][0x228] ;  /* 0x00008a00ff107b82 */ /* 0x008ef00000000a00 */
[----:B------:R-:W-:Y:S06]  /*05e0*/  BAR.SYNC.DEFER_BLOCKING 0x0 ;  /* 0x0000000000007b1d */ /* 0x000fec0000010000 */
[----:B------:R4:W5:Y:S01]  /*05f0*/  @!P0 LDG.E.EL R23, desc[UR6][R24.64] ;  /* 0x0000000618178981 */ /* 0x000962000c2e1900 */
[----:B---3--:R-:W-:-:S03]  /*0600*/  IMAD.WIDE R16, R12, 0x4, R16 ;  /* 0x000000040c107825 */ /* 0x008fc600078e0210 */
[----:B------:R-:W-:Y:S01]  /*0610*/  LDS R22, [R4+0xc0c] ;  /* 0x000c0c0004167984 */ /* 0x000fe20000000800 */
[----:B----4-:R-:W2:Y:S02]  /*0620*/  LDC.64 R24, c[0x0][0x218] ;  /* 0x00008600ff187b82 */ /* 0x010ea40000000a00 */
[C---:B--2---:R-:W-:Y:S02]  /*0630*/  IMAD.WIDE R18, R12.reuse, 0x4, R24 ;  /* 0x000000040c127825 */ /* 0x044fe400078e0218 */
[----:B------:R-:W2:Y:S04]  /*0640*/  LDS R24, [R4] ;  /* 0x0000000004187984 */ /* 0x000ea80000000800 */
[----:B------:R3:W0:Y:S04]  /*0650*/  @!P0 LDG.E.EL R14, desc[UR6][R18.64] ;  /* 0x00000006120e8981 */ /* 0x000628000c2e1900 */
[----:B------:R-:W4:Y:S01]  /*0660*/  LDS R25, [R4+0x404] ;  /* 0x0004040004197984 */ /* 0x000f220000000800 */
[----:B---3--:R-:W3:Y:S02]  /*0670*/  LDC.64 R18, c[0x0][0x230] ;  /* 0x00008c00ff127b82 */ /* 0x008ee40000000a00 */
[----:B---3--:R-:W-:Y:S01]  /*0680*/  IMAD.WIDE R18, R12, 0x4, R18 ;  /* 0x000000040c127825 */ /* 0x008fe200078e0212 */
[----:B------:R-:W-:-:S06]  /*0690*/  CS2R R12, SRZ ;  /* 0x00000000000c7805 */ /* 0x000fcc000001ff00 */
[----:B------:R3:W4:Y:S04]  /*06a0*/  @!P0 LDG.E.EL R13, desc[UR6][R16.64] ;  /* 0x00000006100d8981 */ /* 0x000728000c2e1900 */
[----:B------:R1:W4:Y:S01]  /*06b0*/  @!P0 LDG.E.EL R12, desc[UR6][R18.64] ;  /* 0x00000006120c8981 */ /* 0x000322000c2e1900 */
[----:B------:R-:W-:Y:S01]  /*06c0*/  LOP3.LUT R3, R20, 0xc, R3, 0xf8, !PT ;  /* 0x0000000c14037812 */ /* 0x000fe200078ef803 */
[----:B---3--:R-:W-:Y:S02]  /*06d0*/  IMAD.MOV.U32 R16, RZ, RZ, 0x3e800000 ;  /* 0x3e800000ff107424 */ /* 0x008fe400078e00ff */
[----:B-1----:R-:W1:Y:S01]  /*06e0*/  LDS R19, [R4+0x808] ;  /* 0x0008080004137984 */ /* 0x002e620000000800 */
[----:B------:R-:W-:Y:S01]  /*06f0*/  BAR.SYNC.DEFER_BLOCKING 0x0 ;  /* 0x0000000000007b1d */ /* 0x000fe20000010000 */
[----:B-----5:R-:W-:-:S05]  /*0700*/  FADD R23, R23, 9.9999997473787516356e-06 ;  /* 0x3727c5ac17177421 */ /* 0x020fca0000000000 */
[----:B------:R-:W3:Y:S02]  /*0710*/  MUFU.SQRT R29, R23 ;  /* 0x00000017001d7308 */ /* 0x000ee40000002000 */
[C---:B---3--:R-:W-:Y:S02]  /*0720*/  FSETP.GT.AND P0, PT, R29.reuse, 8.50705917302346158658e+37, PT ;  /* 0x7e8000001d00780b */ /* 0x048fe40003f04000 */
[----:B------:R-:W-:Y:S02]  /*0730*/  FSETP.GEU.AND P1, PT, R29, 1.175494350822287508e-38, PT ;  /* 0x008000001d00780b */ /* 0x000fe40003f2e000 */
[----:B------:R-:W-:-:S09]  /*0740*/  FSEL R16, R16, 1, P0 ;  /* 0x3f80000010107808 */ /* 0x000fd20000000000 */
[----:B------:R-:W-:Y:S02]  /*0750*/  @P0 FMUL R29, R29, 0.25 ;  /* 0x3e8000001d1d0820 */ /* 0x000fe40000400000 */
[----:B------:R-:W-:Y:S02]  /*0760*/  @!P1 FMUL R16, R16, 16777216 ;  /* 0x4b80000010109820 */ /* 0x000fe40000400000 */
[----:B------:R-:W-:Y:S01]  /*0770*/  @!P1 FMUL R29, R29, 16777216 ;  /* 0x4b8000001d1d9820 */ /* 0x000fe20000400000 */
[--C-:B0-----:R-:W-:Y:S01]  /*0780*/  FADD R17, R27, -R14.reuse ;  /* 0x8000000e1b117221 */ /* 0x101fe20000000000 */
[----:B------:R-:W-:-:S04]  /*0790*/  FADD R23, R6, -R14 ;  /* 0x8000000e06177221 */ /* 0x000fc80000000000 */
[----:B------:R-:W0:Y:S01]  /*07a0*/  MUFU.RCP R29, R29 ;  /* 0x0000001d001d7308 */ /* 0x000e220000001000 */
[--C-:B------:R-:W-:Y:S01]  /*07b0*/  FADD R18, R26, -R14.reuse ;  /* 0x8000000e1a127221 */ /* 0x100fe20000000000 */
        /* <DEDUP_REMOVED lines=8> */
[--C-:B--2---:R-:W-:Y:S01]  /*0840*/  FADD R24, R24, -R14.reuse ;  /* 0x8000000e18187221 */ /* 0x104fe20000000000 */
[--C-:B----4-:R-:W-:Y:S01]  /*0850*/  FADD R21, R25, -R14.reuse ;  /* 0x8000000e19157221 */ /* 0x110fe20000000000 */
[--C-:B-1----:R-:W-:Y:S01]  /*0860*/  FADD R19, R19, -R14.reuse ;  /* 0x8000000e13137221 */ /* 0x102fe20000000000 */
[--C-:B------:R-:W-:Y:S01]  /*0870*/  FADD R7, R22, -R14.reuse ;  /* 0x8000000e16077221 */ /* 0x100fe20000000000 */
[----:B0-----:R-:W-:Y:S01]  /*0880*/  FMUL R4, R29, R16 ;  /* 0x000000101d047220 */ /* 0x001fe20000400000 */
[----:B------:R-:W-:-:S03]  /*0890*/  FADD R16, R28, -R14 ;  /* 0x8000000e1c107221 */ /* 0x000fc60000000000 */
[C---:B------:R-:W-:Y:S01]  /*08a0*/  FMUL R23, R4.reuse, R23 ;  /* 0x0000001704177220 */ /* 0x040fe20000400000 */
        /* <DEDUP_REMOVED lines=14> */
[----:B------:R-:W-:Y:S01]  /*0990*/  FMUL R7, R4, R7 ;  /* 0x0000000704077220 */ /* 0x000fe20000400000 */
[-CC-:B------:R-:W-:Y:S01]  /*09a0*/  FFMA R4, R23, R13.reuse, R12.reuse ;  /* 0x0000000d17047223 */ /* 0x180fe2000000000c */
[-CC-:B------:R-:W-:Y:S01]  /*09b0*/  FFMA R5, R5, R13.reuse, R12.reuse ;  /* 0x0000000d05057223 */ /* 0x180fe2000000000c */
[-CC-:B------:R-:W-:Y:S01]  /*09c0*/  FFMA R6, R6, R13.reuse, R12.reuse ;  /* 0x0000000d06067223 */ /* 0x180fe2000000000c */
[-CC-:B------:R-:W-:Y:S01]  /*09d0*/  FFMA R21, R25, R13.reuse, R12.reuse ;  /* 0x0000000d19157223 */ /* 0x180fe2000000000c */
[----:B------:R-:W-:Y:S01]  /*09e0*/  FADD R24, R4, 3 ;  /* 0x4040000004187421 */ /* 0x000fe20000000000 */
[----:B------:R-:W-:Y:S01]  /*09f0*/  FADD R25, R5, 3 ;  /* 0x4040000005197421 */ /* 0x000fe20000000000 */
[----:B------:R-:W-:Y:S01]  /*0a00*/  FADD R26, R6, 3 ;  /* 0x40400000061a7421 */ /* 0x000fe20000000000 */
[-CC-:B------:R-:W-:Y:S01]  /*0a10*/  FFMA R18, R29, R13.reuse, R12.reuse ;  /* 0x0000000d1d127223 */ /* 0x180fe2000000000c */
[-CC-:B------:R-:W-:Y:S01]  /*0a20*/  FFMA R19, R27, R13.reuse, R12.reuse ;  /* 0x0000000d1b137223 */ /* 0x180fe2000000000c */
[----:B------:R-:W-:Y:S01]  /*0a30*/  FSETP.GTU.AND P2, PT, R24, RZ, PT ;  /* 0x000000ff1800720b */ /* 0x000fe20003f4c000 */
[-CC-:B------:R-:W-:Y:S01]  /*0a40*/  FFMA R22, R22, R13.reuse, R12.reuse ;  /* 0x0000000d16167223 */ /* 0x180fe2000000000c */
[----:B------:R-:W-:Y:S01]  /*0a50*/  FSETP.GTU.AND P1, PT, R25, RZ, PT ;  /* 0x000000ff1900720b */ /* 0x000fe20003f2c000 */
[-CC-:B------:R-:W-:Y:S01]  /*0a60*/  FFMA R11, R11, R13.reuse, R12.reuse ;  /* 0x0000000d0b0b7223 */ /* 0x180fe2000000000c */
[----:B------:R-:W-:Y:S01]  /*0a70*/  FSEL R24, R24, RZ, P2 ;  /* 0x000000ff18187208 */ /* 0x000fe20001000000 */
[-CC-:B------:R-:W-:Y:S01]  /*0a80*/  FFMA R10, R10, R13.reuse, R12.reuse ;  /* 0x0000000d0a0a7223 */ /* 0x180fe2000000000c */
[----:B------:R-:W-:Y:S01]  /*0a90*/  FSETP.GTU.AND P0, PT, R26, RZ, PT ;  /* 0x000000ff1a00720b */ /* 0x000fe20003f0c000 */
[-CC-:B------:R-:W-:Y:S01]  /*0aa0*/  FFMA R9, R9, R13.reuse, R12.reuse ;  /* 0x0000000d09097223 */ /* 0x180fe2000000000c */
[----:B------:R-:W-:Y:S01]  /*0ab0*/  FSETP.GEU.AND P5, PT, R24, 6, PT ;  /* 0x40c000001800780b */ /* 0x000fe20003fae000 */
[-CC-:B------:R-:W-:Y:S01]  /*0ac0*/  FFMA R8, R8, R13.reuse, R12.reuse ;  /* 0x0000000d08087223 */ /* 0x180fe2000000000c */
[----:B------:R-:W-:Y:S01]  /*0ad0*/  FSEL R25, R25, RZ, P1 ;  /* 0x000000ff19197208 */ /* 0x000fe20000800000 */
[-CC-:B------:R-:W-:Y:S01]  /*0ae0*/  FFMA R23, R14, R13.reuse, R12.reuse ;  /* 0x0000000d0e177223 */ /* 0x180fe2000000000c */
[----:B------:R-:W-:Y:S01]  /*0af0*/  FSEL R26, R26, RZ, P0 ;  /* 0x000000ff1a1a7208 */ /* 0x000fe20000000000 */
[-CC-:B------:R-:W-:Y:S01]  /*0b00*/  FFMA R17, R17, R13.reuse, R12.reuse ;  /* 0x0000000d11117223 */ /* 0x180fe2000000000c */
[-CC-:B------:R-:W-:Y:S01]  /*0b10*/  FFMA R16, R16, R13.reuse, R12.reuse ;  /* 0x0000000d10107223 */ /* 0x180fe2000000000c */
[-CC-:B------:R-:W-:Y:S01]  /*0b20*/  FFMA R15, R15, R13.reuse, R12.reuse ;  /* 0x0000000d0f0f7223 */ /* 0x180fe2000000000c */
[----:B------:R-:W-:Y:S01]  /*0b30*/  FSETP.GEU.AND P4, PT, R25, 6, PT ;  /* 0x40c000001900780b */ /* 0x000fe20003f8e000 */
[----:B------:R-:W-:Y:S01]  /*0b40*/  FFMA R13, R7, R13, R12 ;  /* 0x0000000d070d7223 */ /* 0x000fe2000000000c */
[----:B------:R-:W-:Y:S01]  /*0b50*/  FSETP.GEU.AND P3, PT, R26, 6, PT ;  /* 0x40c000001a00780b */ /* 0x000fe20003f6e000 */
[C---:B------:R-:W-:Y:S01]  /*0b60*/  FMUL R7, R24.reuse, 0.16666667163372039795 ;  /* 0x3e2aaaab18077820 */ /* 0x040fe20000400000 */
[----:B------:R-:W-:Y:S01]  /*0b70*/  FSETP.NAN.AND P0, PT, R24, R24, PT ;  /* 0x000000181800720b */ /* 0x000fe20003f08000 */
[C---:B------:R-:W-:Y:S01]  /*0b80*/  FMUL R12, R25.reuse, 0.16666667163372039795 ;  /* 0x3e2aaaab190c7820 */ /* 0x040fe20000400000 */
[----:B------:R-:W-:Y:S01]  /*0b90*/  FSETP.NAN.AND P1, PT, R25, R25, PT ;  /* 0x000000191900720b */ /* 0x000fe20003f28000 */
[C---:B------:R-:W-:Y:S01]  /*0ba0*/  FMUL R25, R26.reuse, 0.16666667163372039795 ;  /* 0x3e2aaaab1a197820 */ /* 0x040fe20000400000 */
[----:B------:R-:W-:Y:S01]  /*0bb0*/  @P5 FSEL R7, R7, 1, P0 ;  /* 0x3f80000007075808 */ /* 0x000fe20000000000 */
[----:B------:R-:W-:Y:S01]  /*0bc0*/  FADD R24, R9, 3 ;  /* 0x4040000009187421 */ /* 0x000fe20000000000 */
[----:B------:R-:W-:Y:S01]  /*0bd0*/  FSETP.NAN.AND P2, PT, R26, R26, PT ;  /* 0x0000001a1a00720b */ /* 0x000fe20003f48000 */
[----:B------:R-:W0:Y:S02]  /*0be0*/  S2R R14, SR_TID.X ;  /* 0x00000000000e7919 */ /* 0x000e240000002100 */
[----:B------:R-:W-:Y:S01]  /*0bf0*/  FMUL R4, R4, R7 ;  /* 0x0000000704047220 */ /* 0x000fe20000400000 */
[----:B------:R-:W-:Y:S01]  /*0c00*/  FADD R7, R23, 3 ;  /* 0x4040000017077421 */ /* 0x000fe20000000000 */
[----:B------:R-:W-:-:S02]  /*0c10*/  @P4 FSEL R12, R12, 1, P1 ;  /* 0x3f8000000c0c4808 */ /* 0x000fc40000800000 */
[----:B------:R-:W-:Y:S02]  /*0c20*/  @P3 FSEL R25, R25, 1, P2 ;  /* 0x3f80000019193808 */ /* 0x000fe40001000000 */
[----:B------:R-:W-:Y:S01]  /*0c30*/  FSETP.GTU.AND P0, PT, R7, RZ, PT ;  /* 0x000000ff0700720b */ /* 0x000fe20003f0c000 */
[----:B------:R-:W-:Y:S01]  /*0c40*/  FMUL R5, R5, R12 ;  /* 0x0000000c05057220 */ /* 0x000fe20000400000 */
[----:B------:R-:W-:Y:S01]  /*0c50*/  FADD R12, R8, 3 ;  /* 0x40400000080c7421 */ /* 0x000fe20000000000 */
[----:B------:R-:W-:Y:S01]  /*0c60*/  FMUL R6, R6, R25 ;  /* 0x0000001906067220 */ /* 0x000fe20000400000 */
[----:B------:R-:W-:Y:S01]  /*0c70*/  FADD R25, R10, 3 ;  /* 0x404000000a197421 */ /* 0x000fe20000000000 */
[----:B------:R-:W-:Y:S02]  /*0c80*/  FSETP.GTU.AND P1, PT, R24, RZ, PT ;  /* 0x000000ff1800720b */ /* 0x000fe40003f2c000 */
[----:B------:R-:W-:Y:S02]  /*0c90*/  FSEL R7, R7, RZ, P0 ;  /* 0x000000ff07077208 */ /* 0x000fe40000000000 */
[----:B------:R-:W-:-:S02]  /*0ca0*/  FSETP.GTU.AND P2, PT, R12, RZ, PT ;  /* 0x000000ff0c00720b */ /* 0x000fc40003f4c000 */
[----:B------:R-:W-:Y:S01]  /*0cb0*/  FSETP.GTU.AND P0, PT, R25, RZ, PT ;  /* 0x000000ff1900720b */ /* 0x000fe20003f0c000 */
[C---:B------:R-:W-:Y:S01]  /*0cc0*/  FMUL R26, R7.reuse, 0.16666667163372039795 ;  /* 0x3e2aaaab071a7820 */ /* 0x040fe20000400000 */
[----:B------:R-:W-:Y:S02]  /*0cd0*/  FSETP.GEU.AND P5, PT, R7, 6, PT ;  /* 0x40c000000700780b */ /* 0x000fe40003fae000 */
[----:B------:R-:W-:Y:S02]  /*0ce0*/  FSEL R24, R24, RZ, P1 ;  /* 0x000000ff18187208 */ /* 0x000fe40000800000 */
[----:B------:R-:W-:Y:S02]  /*0cf0*/  FSEL R12, R12, RZ, P2 ;  /* 0x000000ff0c0c7208 */ /* 0x000fe40001000000 */
[----:B------:R-:W-:Y:S02]  /*0d00*/  FSEL R25, R25, RZ, P0 ;  /* 0x000000ff19197208 */ /* 0x000fe40000000000 */
[----:B------:R-:W-:Y:S01]  /*0d10*/  FSETP.GEU.AND P2, PT, R24, 6, PT ;  /* 0x40c000001800780b */ /* 0x000fe20003f4e000 */
[----:B------:R-:W-:Y:S01]  /*0d20*/  FMUL R27, R12, 0.16666667163372039795 ;  /* 0x3e2aaaab0c1b7820 */ /* 0x000fe20000400000 */
[----:B------:R-:W-:-:S02]  /*0d30*/  FSETP.GEU.AND P0, PT, R25, 6, PT ;  /* 0x40c000001900780b */ /* 0x000fc40003f0e000 */
[----:B------:R-:W-:Y:S02]  /*0d40*/  FSETP.NAN.AND P6, PT, R7, R7, PT ;  /* 0x000000070700720b */ /* 0x000fe40003fc8000 */
[C---:B------:R-:W-:Y:S01]  /*0d50*/  FSETP.NAN.AND P1, PT, R24.reuse, R24, PT ;  /* 0x000000181800720b */ /* 0x040fe20003f28000 */
[----:B------:R-:W-:Y:S01]  /*0d60*/  FMUL R24, R24, 0.16666667163372039795 ;  /* 0x3e2aaaab18187820 */ /* 0x000fe20000400000 */
[----:B------:R-:W-:Y:S02]  /*0d70*/  @P5 FSEL R26, R26, 1, P6 ;  /* 0x3f8000001a1a5808 */ /* 0x000fe40003000000 */
[C---:B------:R-:W-:Y:S01]  /*0d80*/  FSETP.NAN.AND P5, PT, R25.reuse, R25, PT ;  /* 0x000000191900720b */ /* 0x040fe20003fa8000 */
[----:B------:R-:W-:Y:S01]  /*0d90*/  FMUL R25, R25, 0.16666667163372039795 ;  /* 0x3e2aaaab19197820 */ /* 0x000fe20000400000 */
[C---:B------:R-:W-:Y:S01]  /*0da0*/  FSETP.GEU.AND P4, PT, R12.reuse, 6, PT ;  /* 0x40c000000c00780b */ /* 0x040fe20003f8e000 */
[----:B------:R-:W-:Y:S01]  /*0db0*/  FMUL R7, R23, R26 ;  /* 0x0000001a17077220 */ /* 0x000fe20000400000 */
[----:B------:R-:W-:Y:S01]  /*0dc0*/  FSETP.NAN.AND P3, PT, R12, R12, PT ;  /* 0x0000000c0c00720b */ /* 0x000fe20003f68000 */
[----:B------:R-:W-:Y:S01]  /*0dd0*/  FADD R12, R11, 3 ;  /* 0x404000000b0c7421 */ /* 0x000fe20000000000 */
[----:B------:R-:W-:Y:S01]  /*0de0*/  @P2 FSEL R24, R24, 1, P1 ;  /* 0x3f80000018182808 */ /* 0x000fe20000800000 */
[----:B------:R-:W-:Y:S01]  /*0df0*/  FADD R23, R22, 3 ;  /* 0x4040000016177421 */ /* 0x000fe20000000000 */
[----:B------:R-:W-:-:S02]  /*0e00*/  @P0 FSEL R25, R25, 1, P5 ;  /* 0x3f80000019190808 */ /* 0x000fc40002800000 */
[----:B------:R-:W-:Y:S01]  /*0e10*/  FSETP.GTU.AND P0, PT, R12, RZ, PT ;  /* 0x000000ff0c00720b */ /* 0x000fe20003f0c000 */
[----:B------:R-:W-:Y:S01]  /*0e20*/  FMUL R9, R9, R24 ;  /* 0x0000001809097220 */ /* 0x000fe20000400000 */
[----:B------:R-:W-:Y:S01]  /*0e30*/  FADD R24, R21, 3 ;  /* 0x4040000015187421 */ /* 0x000fe20000000000 */
[----:B------:R-:W-:Y:S01]  /*0e40*/  FMUL R10, R10, R25 ;  /* 0x000000190a0a7220 */ /* 0x000fe20000400000 */
[----:B------:R-:W-:Y:S01]  /*0e50*/  FSEL R12, R12, RZ, P0 ;  /* 0x000000ff0c0c7208 */ /* 0x000fe20000000000 */
[----:B0-----:R-:W-:Y:S01]  /*0e60*/  IMAD.SHL.U32 R25, R14, 0x10, RZ ;  /* 0x000000100e197824 */ /* 0x001fe200078e00ff */
[----:B------:R-:W-:Y:S02]  /*0e70*/  @P4 FSEL R27, R27, 1, P3 ;  /* 0x3f8000001b1b4808 */ /* 0x000fe40001800000 */
[----:B------:R-:W-:Y:S01]  /*0e80*/  FSETP.GTU.AND P0, PT, R24, RZ, PT ;  /* 0x000000ff1800720b */ /* 0x000fe20003f0c000 */
[C---:B------:R-:W-:Y:S01]  /*0e90*/  FMUL R26, R12.reuse, 0.16666667163372039795 ;  /* 0x3e2aaaab0c1a7820 */ /* 0x040fe20000400000 */
[----:B------:R-:W-:Y:S01]  /*0ea0*/  FSETP.GEU.AND P4, PT, R12, 6, PT ;  /* 0x40c000000c00780b */ /* 0x000fe20003f8e000 */
[----:B------:R-:W-:Y:S01]  /*0eb0*/  FMUL R8, R8, R27 ;  /* 0x0000001b08087220 */ /* 0x000fe20000400000 */
[----:B------:R-:W-:-:S02]  /*0ec0*/  FSETP.GTU.AND P1, PT, R23, RZ, PT ;  /* 0x000000ff1700720b */ /* 0x000fc40003f2c000 */
[----:B------:R-:W-:Y:S02]  /*0ed0*/  FSEL R24, R24, RZ, P0 ;  /* 0x000000ff18187208 */ /* 0x000fe40000000000 */
[----:B------:R-:W-:Y:S02]  /*0ee0*/  FSEL R23, R23, RZ, P1 ;  /* 0x000000ff17177208 */ /* 0x000fe40000800000 */
[----:B------:R-:W-:Y:S02]  /*0ef0*/  LOP3.LUT R25, R25, 0xff0, RZ, 0xc0, !PT ;  /* 0x00000ff019197812 */ /* 0x000fe400078ec0ff */
[----:B------:R-:W-:Y:S02]  /*0f00*/  FSETP.GEU.AND P2, PT, R24, 6, PT ;  /* 0x40c000001800780b */ /* 0x000fe40003f4e000 */
[----:B------:R-:W-:Y:S01]  /*0f10*/  FSETP.NAN.AND P0, PT, R12, R12, PT ;  /* 0x0000000c0c00720b */ /* 0x000fe20003f08000 */
[----:B------:R-:W-:Y:S01]  /*0f20*/  VIADD R12, R25, UR4 ;  /* 0x00000004190c7c36 */ /* 0x000fe20008000000 */
[----:B------:R-:W-:-:S02]  /*0f30*/  FSETP.GEU.AND P3, PT, R23, 6, PT ;  /* 0x40c000001700780b */ /* 0x000fc40003f6e000 */
[----:B------:R-:W-:Y:S01]  /*0f40*/  @P4 FSEL R26, R26, 1, P0 ;  /* 0x3f8000001a1a4808 */ /* 0x000fe20000000000 */
[----:B------:R-:W-:Y:S01]  /*0f50*/  IMAD R12, R25, 0x4, R12 ;  /* 0x00000004190c7824 */ /* 0x000fe200078e020c */
[C---:B------:R-:W-:Y:S01]  /*0f60*/  FSETP.NAN.AND P0, PT, R24.reuse, R24, PT ;  /* 0x000000181800720b */ /* 0x040fe20003f08000 */
[----:B------:R-:W-:Y:S01]  /*0f70*/  FMUL R24, R24, 0.16666667163372039795 ;  /* 0x3e2aaaab18187820 */ /* 0x000fe20000400000 */
[C---:B------:R-:W-:Y:S01]  /*0f80*/  FMUL R25, R23.reuse, 0.16666667163372039795 ;  /* 0x3e2aaaab17197820 */ /* 0x040fe20000400000 */
[----:B------:R-:W-:Y:S01]  /*0f90*/  FSETP.NAN.AND P1, PT, R23, R23, PT ;  /* 0x000000171700720b */ /* 0x000fe20003f28000 */
[----:B------:R-:W-:Y:S01]  /*0fa0*/  FADD R23, R19, 3 ;  /* 0x4040000013177421 */ /* 0x000fe20000000000 */
[----:B------:R0:W-:Y:S01]  /*0fb0*/  STS.128 [R12], R4 ;  /* 0x000000040c007388 */ /* 0x0001e20000000c00 */
[----:B------:R-:W-:Y:S01]  /*0fc0*/  @P2 FSEL R24, R24, 1, P0 ;  /* 0x3f80000018182808 */ /* 0x000fe20000000000 */
[----:B------:R-:W-:Y:S02]  /*0fd0*/  FMUL R11, R11, R26 ;  /* 0x0000001a0b0b7220 */ /* 0x000fe40000400000 */
[----:B------:R-:W-:-:S02]  /*0fe0*/  @P3 FSEL R25, R25, 1, P1 ;  /* 0x3f80000019193808 */ /* 0x000fc40000800000 */
[C---:B------:R-:W-:Y:S01]  /*0ff0*/  FSETP.GTU.AND P0, PT, R23.reuse, RZ, PT ;  /* 0x000000ff1700720b */ /* 0x040fe20003f0c000 */
[----:B------:R1:W-:Y:S03]  /*1000*/  STS.128 [R12+0x10], R8 ;  /* 0x000010080c007388 */ /* 0x0003e60000000c00 */
[----:B------:R-:W-:-:S04]  /*1010*/  FSEL R23, R23, RZ, P0 ;  /* 0x000000ff17177208 */ /* 0x000fc80000000000 */
[----:B------:R-:W-:Y:S01]  /*1020*/  FSETP.GEU.AND P3, PT, R23, 6, PT ;  /* 0x40c000001700780b */ /* 0x000fe20003f6e000 */
[----:B0-----:R-:W-:Y:S01]  /*1030*/  FMUL R5, R21, R24 ;  /* 0x0000001815057220 */ /* 0x001fe20000400000 */
[----:B------:R-:W-:Y:S01]  /*1040*/  FADD R21, R18, 3 ;  /* 0x4040000012157421 */ /* 0x000fe20000000000 */
[----:B------:R-:W-:Y:S01]  /*1050*/  FMUL R4, R22, R25 ;  /* 0x0000001916047220 */ /* 0x000fe20000400000 */
[----:B------:R-:W-:Y:S01]  /*1060*/  FADD R22, R17, 3 ;  /* 0x4040000011167421 */ /* 0x000fe20000000000 */
[----:B------:R-:W-:Y:S01]  /*1070*/  FADD R24, R16, 3 ;  /* 0x4040000010187421 */ /* 0x000fe20000000000 */
[----:B------:R-:W-:Y:S01]  /*1080*/  FADD R25, R15, 3 ;  /* 0x404000000f197421 */ /* 0x000fe20000000000 */
[----:B------:R-:W-:Y:S01]  /*1090*/  FSETP.GTU.AND P1, PT, R21, RZ, PT ;  /* 0x000000ff1500720b */ /* 0x000fe20003f2c000 */
[----:B------:R-:W-:Y:S01]  /*10a0*/  FADD R7, R13, 3 ;  /* 0x404000000d077421 */ /* 0x000fe20000000000 */
[----:B------:R-:W-:Y:S01]  /*10b0*/  FSETP.GTU.AND P0, PT, R22, RZ, PT ;  /* 0x000000ff1600720b */ /* 0x000fe20003f0c000 */
[----:B------:R-:W-:Y:S01]  /*10c0*/  FMUL R6, R23, 0.16666667163372039795 ;  /* 0x3e2aaaab17067820 */ /* 0x000fe20000400000 */
[----:B------:R-:W-:-:S02]  /*10d0*/  FSEL R21, R21, RZ, P1 ;  /* 0x000000ff15157208 */ /* 0x000fc40000800000 */
[----:B------:R-:W-:Y:S02]  /*10e0*/  FSEL R22, R22, RZ, P0 ;  /* 0x000000ff16167208 */ /* 0x000fe40000000000 */
[----:B------:R-:W-:Y:S02]  /*10f0*/  FSETP.GEU.AND P0, PT, R21, 6, PT ;  /* 0x40c000001500780b */ /* 0x000fe40003f0e000 */
[----:B------:R-:W-:Y:S01]  /*1100*/  FSETP.GTU.AND P5, PT, R24, RZ, PT ;  /* 0x000000ff1800720b */ /* 0x000fe20003fac000 */
[C---:B-1----:R-:W-:Y:S01]  /*1110*/  FMUL R8, R22.reuse, 0.16666667163372039795 ;  /* 0x3e2aaaab16087820 */ /* 0x042fe20000400000 */
[----:B------:R-:W-:Y:S02]  /*1120*/  FSETP.GEU.AND P2, PT, R22, 6, PT ;  /* 0x40c000001600780b */ /* 0x000fe40003f4e000 */
[----:B------:R-:W-:Y:S02]  /*1130*/  FSETP.NAN.AND P4, PT, R23, R23, PT ;  /* 0x000000171700720b */ /* 0x000fe40003f88000 */
[----:B------:R-:W-:-:S02]  /*1140*/  FSETP.GTU.AND P6, PT, R25, RZ, PT ;  /* 0x000000ff1900720b */ /* 0x000fc40003fcc000 */
[----:B------:R-:W-:Y:S02]  /*1150*/  FSEL R24, R24, RZ, P5 ;  /* 0x000000ff18187208 */ /* 0x000fe40002800000 */
[C---:B------:R-:W-:Y:S01]  /*1160*/  FSETP.NAN.AND P5, PT, R21.reuse, R21, PT ;  /* 0x000000151500720b */ /* 0x040fe20003fa8000 */
[----:B------:R-:W-:Y:S01]  /*1170*/  FMUL R21, R21, 0.16666667163372039795 ;  /* 0x3e2aaaab15157820 */ /* 0x000fe20000400000 */
[----:B------:R-:W-:Y:S01]  /*1180*/  FSETP.GTU.AND P1, PT, R7, RZ, PT ;  /* 0x000000ff0700720b */ /* 0x000fe20003f2c000 */
[----:B------:R-:W-:Y:S01]  /*1190*/  FMUL R11, R24, 0.16666667163372039795 ;  /* 0x3e2aaaab180b7820 */ /* 0x000fe20000400000 */
[----:B------:R-:W-:Y:S02]  /*11a0*/  @P3 FSEL R6, R6, 1, P4 ;  /* 0x3f80000006063808 */ /* 0x000fe40002000000 */
[----:B------:R-:W-:Y:S02]  /*11b0*/  FSEL R25, R25, RZ, P6 ;  /* 0x000000ff19197208 */ /* 0x000fe40003000000 */
[----:B------:R-:W-:Y:S01]  /*11c0*/  FSETP.GEU.AND P3, PT, R24, 6, PT ;  /* 0x40c000001800780b */ /* 0x000fe20003f6e000 */
[----:B------:R-:W-:Y:S01]  /*11d0*/  FMUL R6, R19, R6 ;  /* 0x0000000613067220 */ /* 0x000fe20000400000 */
[----:B------:R-:W-:Y:S01]  /*11e0*/  FSETP.NAN.AND P4, PT, R22, R22, PT ;  /* 0x000000161600720b */ /* 0x000fe20003f88000 */
[----:B------:R-:W-:Y:S01]  /*11f0*/  FMUL R10, R25, 0.16666667163372039795 ;  /* 0x3e2aaaab190a7820 */ /* 0x000fe20000400000 */
[----:B------:R-:W-:-:S02]  /*1200*/  FSEL R9, R7, RZ, P1 ;  /* 0x000000ff07097208 */ /* 0x000fc40000800000 */
[----:B------:R-:W-:Y:S02]  /*1210*/  @P0 FSEL R21, R21, 1, P5 ;  /* 0x3f80000015150808 */ /* 0x000fe40002800000 */
[----:B------:R-:W-:Y:S02]  /*1220*/  FSETP.GEU.AND P0, PT, R25, 6, PT ;  /* 0x40c000001900780b */ /* 0x000fe40003f0e000 */
[----:B------:R-:W-:Y:S01]  /*1230*/  @P2 FSEL R8, R8, 1, P4 ;  /* 0x3f80000008082808 */ /* 0x000fe20002000000 */
[----:B------:R-:W-:Y:S01]  /*1240*/  FMUL R7, R18, R21 ;  /* 0x0000001512077220 */ /* 0x000fe20000400000 */
[C---:B------:R-:W-:Y:S01]  /*1250*/  FSETP.GEU.AND P4, PT, R9.reuse, 6, PT ;  /* 0x40c000000900780b */ /* 0x040fe20003f8e000 */
[----:B------:R-:W-:Y:S01]  /*1260*/  FMUL R18, R9, 0.16666667163372039795 ;  /* 0x3e2aaaab09127820 */ /* 0x000fe20000400000 */
[----:B------:R-:W-:Y:S01]  /*1270*/  FSETP.NAN.AND P1, PT, R24, R24, PT ;  /* 0x000000181800720b */ /* 0x000fe20003f28000 */
[----:B------:R-:W-:Y:S01]  /*1280*/  FMUL R8, R17, R8 ;  /* 0x0000000811087220 */ /* 0x000fe20000400000 */
[----:B------:R-:W-:Y:S01]  /*1290*/  SHF.L.U32 R17, R14, 0x2, RZ ;  /* 0x000000020e117819 */ /* 0x000fe200000006ff */
[----:B------:R-:W-:Y:S01]  /*12a0*/  STS.128 [R12+0x20], R4 ;  /* 0x000020040c007388 */ /* 0x000fe20000000c00 */
[----:B------:R-:W-:-:S02]  /*12b0*/  FSETP.NAN.AND P2, PT, R25, R25, PT ;  /* 0x000000191900720b */ /* 0x000fc40003f48000 */
[----:B------:R-:W-:Y:S02]  /*12c0*/  @P3 FSEL R11, R11, 1, P1 ;  /* 0x3f8000000b0b3808 */ /* 0x000fe40000800000 */
[----:B------:R-:W-:Y:S02]  /*12d0*/  LOP3.LUT R17, R17, 0x3fc, RZ, 0xc0, !PT ;  /* 0x000003fc11117812 */ /* 0x000fe400078ec0ff */
[----:B------:R-:W-:Y:S01]  /*12e0*/  FSETP.NAN.AND P1, PT, R9, R9, PT ;  /* 0x000000090900720b */ /* 0x000fe20003f28000 */
[----:B------:R-:W-:Y:S01]  /*12f0*/  FMUL R9, R16, R11 ;  /* 0x0000000b10097220 */ /* 0x000fe20000400000 */
[----:B------:R-:W-:Y:S02]  /*1300*/  @P0 FSEL R10, R10, 1, P2 ;  /* 0x3f8000000a0a0808 */ /* 0x000fe40001000000 */
[----:B------:R-:W-:Y:S02]  /*1310*/  LOP3.LUT R11, R17, 0x400, RZ, 0xfc, !PT ;  /* 0x00000400110b7812 */ /* 0x000fe400078efcff */
[----:B------:R-:W-:Y:S01]  /*1320*/  @P4 FSEL R18, R18, 1, P1 ;  /* 0x3f80000012124808 */ /* 0x000fe20000800000 */
[----:B------:R-:W-:Y:S01]  /*1330*/  FMUL R10, R15, R10 ;  /* 0x0000000a0f0a7220 */ /* 0x000fe20000400000 */
[----:B------:R-:W-:-:S02]  /*1340*/  LOP3.LUT R15, R11, 0x7f0, RZ, 0xc0, !PT ;  /* 0x000007f00b0f7812 */ /* 0x000fc400078ec0ff */
[----:B------:R-:W-:Y:S01]  /*1350*/  LOP3.LUT R16, R17, 0x800, RZ, 0xfc, !PT ;  /* 0x0000080011107812 */ /* 0x000fe200078efcff */
[----:B------:R-:W-:Y:S01]  /*1360*/  FMUL R11, R13, R18 ;  /* 0x000000120d0b7220 */ /* 0x000fe20000400000 */
[----:B------:R-:W-:Y:S01]  /*1370*/  LOP3.LUT R14, R14, 0xfc, RZ, 0xc0, !PT ;  /* 0x000000fc0e0e7812 */ /* 0x000fe200078ec0ff */
[----:B------:R-:W-:Y:S01]  /*1380*/  VIADD R18, R15, UR4 ;  /* 0x000000040f127c36 */ /* 0x000fe20008000000 */
[----:B------:R-:W-:Y:S02]  /*1390*/  LOP3.LUT R16, R16, 0xbf0, RZ, 0xc0, !PT ;  /* 0x00000bf010107812 */ /* 0x000fe400078ec0ff */
[----:B------:R-:W-:Y:S01]  /*13a0*/  STS.128 [R12+0x30], R8 ;  /* 0x000030080c007388 */ /* 0x000fe20000000c00 */
[----:B------:R-:W-:Y:S01]  /*13b0*/  LEA R14, R14, UR4, 0x2 ;  /* 0x000000040e0e7c11 */ /* 0x000fe2000f8e10ff */
[----:B------:R-:W-:Y:S01]  /*13c0*/  IMAD R22, R17, 0x4, R18 ;  /* 0x0000000411167824 */ /* 0x000fe200078e0212 */
[----:B------:R-:W-:Y:S01]  /*13d0*/  SHF.R.U32.HI R21, RZ, 0x2, R2 ;  /* 0x00000002ff157819 */ /* 0x000fe20000011602 */
[----:B------:R-:W-:Y:S01]  /*13e0*/  BAR.SYNC.DEFER_BLOCKING 0x0 ;  /* 0x0000000000007b1d */ /* 0x000fe20000010000 */
[----:B------:R-:W-:Y:S01]  /*13f0*/  VIADD R24, R16, UR4 ;  /* 0x0000000410187c36 */ /* 0x000fe20008000000 */
[----:B------:R-:W-:Y:S01]  /*1400*/  ISETP.GE.AND P0, PT, R3, 0x10, PT ;  /* 0x000000100300780c */ /* 0x000fe20003f06270 */
[----:B------:R-:W-:Y:S01]  /*1410*/  IMAD R16, R17, 0x4, R14 ;  /* 0x0000000411107824 */ /* 0x000fe200078e020e */
[----:B------:R-:W-:Y:S01]  /*1420*/  SGXT.U32 R21, R21, 0x6 ;  /* 0x000000061515781a */ /* 0x000fe20000000000 */
[----:B------:R-:W-:-:S03]  /*1430*/  IMAD R13, R17, 0x4, R24 ;  /* 0x00000004110d7824 */ /* 0x000fc600078e0218 */
[----:B------:R-:W0:Y:S01]  /*1440*/  LDC.64 R18, c[0x0][0x238] ;  /* 0x00008e00ff127b82 */ /* 0x000e220000000a00 */
[----:B------:R-:W-:Y:S02]  /*1450*/  LOP3.LUT R23, R17, 0xc00, RZ, 0xfc, !PT ;  /* 0x00000c0011177812 */ /* 0x000fe400078efcff */
[----:B------:R-:W-:Y:S01]  /*1460*/  PRMT R2, R21, 0x6540, R0 ;  /* 0x0000654015027816 */ /* 0x000fe20000000000 */
[----:B------:R-:W-:-:S03]  /*1470*/  IMAD.SHL.U32 R21, R3, 0x400, RZ ;  /* 0x0000040003157824 */ /* 0x000fc600078e00ff */
[C---:B------:R-:W-:Y:S02]  /*1480*/  LOP3.LUT R20, R2.reuse, 0x40, RZ, 0xfc, !PT ;  /* 0x0000004002147812 */ /* 0x040fe400078efcff */
[C---:B------:R-:W-:Y:S02]  /*1490*/  LOP3.LUT R0, R2.reuse, 0xc0, RZ, 0xfc, !PT ;  /* 0x000000c002007812 */ /* 0x040fe400078efcff */
[C---:B------:R-:W-:Y:S02]  /*14a0*/  ISETP.LT.AND P3, PT, R2.reuse, 0x400, !P0 ;  /* 0x000004000200780c */ /* 0x040fe40004761270 */
[----:B------:R-:W-:Y:S02]  /*14b0*/  LEA R3, R2, R21, 0x2 ;  /* 0x0000001502037211 */ /* 0x000fe400078e10ff */
[----:B------:R-:W-:Y:S01]  /*14c0*/  ISETP.LT.AND P2, PT, R20, 0x400, !P0 ;  /* 0x000004001400780c */ /* 0x000fe20004741270 */
[----:B------:R1:W2:Y:S04]  /*14d0*/  LDS.128 R4, [R16] ;  /* 0x0000000010047984 */ /* 0x0002a80000000c00 */
[----:B------:R3:W4:Y:S04]  /*14e0*/  LDS.128 R8, [R22+0x1000] ;  /* 0x0010000016087984 */ /* 0x0007280000000c00 */
[----:B------:R-:W5:Y:S01]  /*14f0*/  LDS.128 R12, [R13+0x2000] ;  /* 0x002000000d0c7984 */ /* 0x000f620000000c00 */
[----:B-1----:R-:W-:-:S02]  /*1500*/  LOP3.LUT R16, R2, 0x80, RZ, 0xfc, !PT ;  /* 0x0000008002107812 */ /* 0x002fc400078efcff */
[----:B------:R-:W-:Y:S01]  /*1510*/  LOP3.LUT R2, R23, 0xff0, RZ, 0xc0, !PT ;  /* 0x00000ff017027812 */ /* 0x000fe200078ec0ff */
[--C-:B------:R-:W-:Y:S01]  /*1520*/  IMAD R23, R20, 0x4, R21.reuse ;  /* 0x0000000414177824 */ /* 0x100fe200078e0215 */
[C---:B------:R-:W-:Y:S01]  /*1530*/  ISETP.LT.AND P1, PT, R16.reuse, 0x400, !P0 ;  /* 0x000004001000780c */ /* 0x040fe20004721270 */
[----:B------:R-:W-:Y:S01]  /*1540*/  IMAD R25, R16, 0x4, R21 ;  /* 0x0000000410197824 */ /* 0x000fe200078e0215 */
[----:B------:R-:W-:Y:S01]  /*1550*/  ISETP.LT.AND P0, PT, R0, 0x400, !P0 ;  /* 0x000004000000780c */ /* 0x000fe20004701270 */
[----:B------:R-:W-:Y:S02]  /*1560*/  VIADD R16, R2, UR4 ;  /* 0x0000000402107c36 */ /* 0x000fe40008000000 */
[----:B0-----:R-:W-:-:S04]  /*1570*/  IMAD.WIDE R2, R3, 0x4, R18 ;  /* 0x0000000403027825 */ /* 0x001fc800078e0212 */
[----:B---3--:R-:W-:-:S04]  /*1580*/  IMAD.WIDE R22, R23, 0x4, R18 ;  /* 0x0000000417167825 */ /* 0x008fc800078e0212 */
[----:B------:R-:W-:-:S04]  /*1590*/  IMAD.WIDE R24, R25, 0x4, R18 ;  /* 0x0000000419187825 */ /* 0x000fc800078e0212 */
[----:B------:R-:W-:Y:S01]  /*15a0*/  IMAD R16, R17, 0x4, R16 ;  /* 0x0000000411107824 */ /* 0x000fe200078e0210 */
[----:B--2---:R0:W-:Y:S04]  /*15b0*/  @P3 STG.E.128 desc[UR6][R2.64], R4 ;  /* 0x0000000402003986 */ /* 0x0041e8000c101d06 */
[----:B----4-:R0:W-:Y:S04]  /*15c0*/  @P2 STG.E.128 desc[UR6][R22.64], R8 ;  /* 0x0000000816002986 */ /* 0x0101e8000c101d06 */
[----:B-----5:R0:W-:Y:S02]  /*15d0*/  @P1 STG.E.128 desc[UR6][R24.64], R12 ;  /* 0x0000000c18001986 */ /* 0x0201e4000c101d06 */
[----:B0-----:R-:W-:Y:S05]  /*15e0*/  @!P0 EXIT ;  /* 0x000000000000894d */ /* 0x001fea0003800000 */
[----:B0-----:R-:W0:Y:S01]  /*15f0*/  LDS.128 R4, [R16+0x3000] ;  /* 0x0030000010047984 */ /* 0x001e220000000c00 */
[----:B------:R-:W-:-:S04]  /*1600*/  IMAD R21, R0, 0x4, R21 ;  /* 0x0000000400157824 */ /* 0x000fc800078e0215 */
[----:B------:R-:W-:-:S05]  /*1610*/  IMAD.WIDE R18, R21, 0x4, R18 ;  /* 0x0000000415127825 */ /* 0x000fca00078e0212 */
[----:B0-----:R-:W-:Y:S01]  /*1620*/  STG.E.128 desc[UR6][R18.64], R4 ;  /* 0x0000000412007986 */ /* 0x001fe2000c101d06 */
[----:B------:R-:W-:Y:S05]  /*1630*/  EXIT ;  /* 0x000000000000794d */ /* 0x000fea0003800000 */
.L_x_0:
[----:B------:R-:W-:-:S00]  /*1640*/  BRA `(.L_x_0) ;  /* 0xfffffffc00fc7947 */ /* 0x000fc0000383ffff */
[----:B------:R-:W-:-:S00]  /*1650*/  NOP ;  /* 0x0000000000007918 */ /* 0x000fc00000000000 */
        /* <DEDUP_REMOVED lines=10> */
.L_x_1:


//--------------------- .nv.global.init           --------------------------
	.section	.nv.global.init,"aw",@progbits
.nv.global.init:
	.type		_$_str,@object
	.size		_$_str,(_$_str_$_2 - _$_str)
_$_str:
        /*0000*/ 	.byte	0x5f, 0x5f, 0x43, 0x55, 0x44, 0x41, 0x5f, 0x46, 0x54, 0x5a, 0x00
	.type		_$_str_$_2,@object
	.size		_$_str_$_2,(.L_1 - _$_str_$_2)
_$_str_$_2:
        /*000b*/ 	.byte	0x5f, 0x5f, 0x43, 0x55, 0x44, 0x41, 0x5f, 0x50, 0x52, 0x45, 0x43, 0x5f, 0x53, 0x51, 0x52, 0x54
        /*001b*/ 	.byte	0x00
.L_1:


//--------------------- .nv.shared.triton_poi_fused__native_batch_norm_legit_no_training_add_div_hardtanh_mul_50 --------------------------
	.section	.nv.shared.triton_poi_fused__native_batch_norm_legit_no_training_add_div_hardtanh_mul_50,"aw",@nobits
	.sectionflags	@""
	.align	16
	.zero		1024


//--------------------- .nv.constant0.triton_poi_fused__native_batch_norm_legit_no_training_add_div_hardtanh_mul_50 --------------------------
	.section	.nv.constant0.triton_poi_fused__native_batch_norm_legit_no_training_add_div_hardtanh_mul_50,"a",@progbits
	.sectionflags	@""
	.align	4
.nv.constant0.triton_poi_fused__native_batch_norm_legit_no_training_add_div_hardtanh_mul_50:
	.zero		584
